	.headerflags	@"EF_CUDA_TEXMODE_UNIFIED EF_CUDA_64BIT_ADDRESS EF_CUDA_ACCELERATORS EF_CUDA_SM90 EF_CUDA_VIRTUAL_SM(EF_CUDA_SM90)"
	.elftype	@"ET_EXEC"


//--------------------- .nv.info                  --------------------------
	.section	.nv.info,"",@"SHT_CUDA_INFO"
	.align	4


	//----- nvinfo : EIATTR_REGCOUNT
	.align		4
        /*0000*/ 	.byte	0x04, 0x2f
        /*0002*/ 	.short	(.L_1 - .L_0)
	.align		4
.L_0:
        /*0004*/ 	.word	index@(triton_poi_fused_avg_pool2d_6)
        /*0008*/ 	.word	0x0000001c


	//----- nvinfo : EIATTR_MIN_STACK_SIZE
	.align		4
.L_1:
        /*000c*/ 	.byte	0x04, 0x12
        /*000e*/ 	.short	(.L_3 - .L_2)
	.align		4
.L_2:
        /*0010*/ 	.word	index@(triton_poi_fused_avg_pool2d_6)
        /*0014*/ 	.word	0x00000000


	//----- nvinfo : EIATTR_FRAME_SIZE
	.align		4
.L_3:
        /*0018*/ 	.byte	0x04, 0x11
        /*001a*/ 	.short	(.L_5 - .L_4)
	.align		4
.L_4:
        /*001c*/ 	.word	index@(triton_poi_fused_avg_pool2d_6)
        /*0020*/ 	.word	0x00000000


	//----- nvinfo : EIATTR_MIN_STACK_SIZE
	.align		4
.L_5:
        /*0024*/ 	.byte	0x04, 0x12
        /*0026*/ 	.short	(.L_7 - .L_6)
	.align		4
.L_6:
        /*0028*/ 	.word	index@(triton_poi_fused_avg_pool2d_6)
        /*002c*/ 	.word	0x00000000
.L_7:


//--------------------- .nv.info.triton_poi_fused_avg_pool2d_6 --------------------------
	.section	.nv.info.triton_poi_fused_avg_pool2d_6,"",@"SHT_CUDA_INFO"
	.sectionflags	@""
	.align	4


	//----- nvinfo : EIATTR_CUDA_API_VERSION
	.align		4
        /*0000*/ 	.byte	0x04, 0x37
        /*0002*/ 	.short	(.L_9 - .L_8)
.L_8:
        /*0004*/ 	.word	0x0000007c


	//----- nvinfo : EIATTR_KPARAM_INFO
	.align		4
.L_9:
        /*0008*/ 	.byte	0x04, 0x17
        /*000a*/ 	.short	(.L_11 - .L_10)
.L_10:
        /*000c*/ 	.word	0x00000000
        /*0010*/ 	.short	0x0002
        /*0012*/ 	.short	0x0010
        /*0014*/ 	.byte	0x00, 0xf0, 0x11, 0x00


	//----- nvinfo : EIATTR_KPARAM_INFO
	.align		4
.L_11:
        /*0018*/ 	.byte	0x04, 0x17
        /*001a*/ 	.short	(.L_13 - .L_12)
.L_12:
        /*001c*/ 	.word	0x00000000
        /*0020*/ 	.short	0x0001
        /*0022*/ 	.short	0x0008
        /*0024*/ 	.byte	0x00, 0xf4, 0x21, 0x00


	//----- nvinfo : EIATTR_KPARAM_INFO
	.align		4
.L_13:
        /*0028*/ 	.byte	0x04, 0x17
        /*002a*/ 	.short	(.L_15 - .L_14)
.L_14:
        /*002c*/ 	.word	0x00000000
        /*0030*/ 	.short	0x0000
        /*0032*/ 	.short	0x0000
        /*0034*/ 	.byte	0x00, 0xf4, 0x21, 0x00


	//----- nvinfo : EIATTR_SPARSE_MMA_MASK
	.align		4
.L_15:
        /*0038*/ 	.byte	0x03, 0x50
        /*003a*/ 	.short	0x0000


	//----- nvinfo : EIATTR_MAXREG_COUNT
	.align		4
        /*003c*/ 	.byte	0x03, 0x1b
        /*003e*/ 	.short	0x00ff


	//----- nvinfo : EIATTR_EXIT_INSTR_OFFSETS
	.align		4
        /*0040*/ 	.byte	0x04, 0x1c
        /*0042*/ 	.short	(.L_17 - .L_16)


	//   ....[0]....
.L_16:
        /*0044*/ 	.word	0x00000310


	//   ....[1]....
        /*0048*/ 	.word	0x00000350


	//----- nvinfo : EIATTR_REQNTID
	.align		4
.L_17:
        /*004c*/ 	.byte	0x04, 0x10
        /*004e*/ 	.short	(.L_19 - .L_18)
.L_18:
        /*0050*/ 	.word	0x00000080
        /*0054*/ 	.word	0x00000001
        /*0058*/ 	.word	0x00000001


	//----- nvinfo : EIATTR_CBANK_PARAM_SIZE
	.align		4
.L_19:
        /*005c*/ 	.byte	0x03, 0x19
        /*005e*/ 	.short	0x0014


	//----- nvinfo : EIATTR_PARAM_CBANK
	.align		4
        /*0060*/ 	.byte	0x04, 0x0a
        /*0062*/ 	.short	(.L_21 - .L_20)
	.align		4
.L_20:
        /*0064*/ 	.word	index@(.nv.constant0.triton_poi_fused_avg_pool2d_6)
        /*0068*/ 	.short	0x0210
        /*006a*/ 	.short	0x0014


	//----- nvinfo : EIATTR_SW_WAR
	.align		4
.L_21:
        /*006c*/ 	.byte	0x04, 0x36
        /*006e*/ 	.short	(.L_23 - .L_22)
.L_22:
        /*0070*/ 	.word	0x00000008
.L_23:


//--------------------- .nv.callgraph             --------------------------
	.section	.nv.callgraph,"",@"SHT_CUDA_CALLGRAPH"
	.align	4
	.sectionentsize	8
	.align		4
        /*0000*/ 	.word	0x00000000
	.align		4
        /*0004*/ 	.word	0xffffffff
	.align		4
        /*0008*/ 	.word	0x00000000
	.align		4
        /*000c*/ 	.word	0xfffffffe
	.align		4
        /*0010*/ 	.word	0x00000000
	.align		4
        /*0014*/ 	.word	0xfffffffd
	.align		4
        /*0018*/ 	.word	0x00000000
	.align		4
        /*001c*/ 	.word	0xfffffffc


//--------------------- .text.triton_poi_fused_avg_pool2d_6 --------------------------
	.section	.text.triton_poi_fused_avg_pool2d_6,"ax",@progbits
	.align	128
        .global         triton_poi_fused_avg_pool2d_6
        .type           triton_poi_fused_avg_pool2d_6,@function
        .size           triton_poi_fused_avg_pool2d_6,(.L_x_1 - triton_poi_fused_avg_pool2d_6)
        .other          triton_poi_fused_avg_pool2d_6,@"STO_CUDA_ENTRY STV_DEFAULT"
triton_poi_fused_avg_pool2d_6:
.text.triton_poi_fused_avg_pool2d_6:
[----:B------:R-:W0:Y:S02]  /*0000*/  LDC R1, c[0x0][0x28] ;  /* 0x00000a00ff017b82 */ /* 0x000e240000000800 */
[----:B------:R-:W1:Y:S01]  /*0010*/  S2R R0, SR_TID.X ;  /* 0x0000000000007919 */ /* 0x000e620000002100 */
[----:B------:R-:W-:Y:S01]  /*0020*/  CS2R R8, SRZ ;  /* 0x0000000000087805 */ /* 0x000fe2000001ff00 */
[----:B------:R-:W-:Y:S01]  /*0030*/  ULDC.64 UR4, c[0x0][0x208] ;  /* 0x0000820000047ab9 */ /* 0x000fe20000000a00 */
[----:B------:R-:W2:Y:S01]  /*0040*/  S2R R3, SR_CTAID.X ;  /* 0x0000000000037919 */ /* 0x000ea20000002500 */
[----:B-1----:R-:W-:-:S04]  /*0050*/  SHF.L.U32 R0, R0, 0x1, RZ ;  /* 0x0000000100007819 */ /* 0x002fc800000006ff */
[----:B------:R-:W-:-:S04]  /*0060*/  LOP3.LUT R0, R0, 0xfe, RZ, 0xc0, !PT ;  /* 0x000000fe00007812 */ /* 0x000fc800078ec0ff */
[----:B--2---:R-:W-:Y:S02]  /*0070*/  LEA R0, R3, R0, 0x8 ;  /* 0x0000000003007211 */ /* 0x004fe400078e40ff */
[----:B------:R-:W1:Y:S02]  /*0080*/  LDC.64 R2, c[0x0][0x210] ;  /* 0x00008400ff027b82 */ /* 0x000e640000000a00 */
[----:B------:R-:W-:Y:S01]  /*0090*/  IADD3 R4, R0, 0x1, RZ ;  /* 0x0000000100047810 */ /* 0x000fe20007ffe0ff */
[C---:B------:R-:W-:Y:S01]  /*00a0*/  IMAD.HI R5, R0.reuse, 0x2aaaaaab, RZ ;  /* 0x2aaaaaab00057827 */ /* 0x040fe200078e02ff */
[----:B------:R-:W-:-:S03]  /*00b0*/  ISETP.GE.AND P0, PT, R0, 0x1200, PT ;  /* 0x000012000000780c */ /* 0x000fc60003f06270 */
[----:B------:R-:W-:Y:S01]  /*00c0*/  IMAD.HI R6, R4, 0x2aaaaaab, RZ ;  /* 0x2aaaaaab04067827 */ /* 0x000fe200078e02ff */
[----:B------:R-:W-:-:S04]  /*00d0*/  LEA.HI R5, R5, R5, RZ, 0x1 ;  /* 0x0000000505057211 */ /* 0x000fc800078f08ff */
[----:B------:R-:W-:Y:S01]  /*00e0*/  LEA.HI R7, R6, R6, RZ, 0x1 ;  /* 0x0000000606077211 */ /* 0x000fe200078f08ff */
[C---:B------:R-:W-:Y:S02]  /*00f0*/  IMAD R6, R5.reuse, -0x6, R0 ;  /* 0xfffffffa05067824 */ /* 0x040fe400078e0200 */
[----:B------:R-:W-:Y:S02]  /*0100*/  IMAD R5, R5, 0x18, RZ ;  /* 0x0000001805057824 */ /* 0x000fe400078e02ff */
[----:B------:R-:W-:-:S03]  /*0110*/  IMAD R7, R7, -0x6, R4 ;  /* 0xfffffffa07077824 */ /* 0x000fc600078e0204 */
[-C--:B------:R-:W-:Y:S02]  /*0120*/  LEA R11, R6, R5.reuse, 0x1 ;  /* 0x00000005060b7211 */ /* 0x080fe400078e08ff */
[----:B------:R-:W-:Y:S02]  /*0130*/  LEA R19, R7, R5, 0x1 ;  /* 0x0000000507137211 */ /* 0x000fe400078e08ff */
[----:B------:R-:W-:Y:S02]  /*0140*/  CS2R R4, SRZ ;  /* 0x0000000000047805 */ /* 0x000fe4000001ff00 */
[----:B------:R-:W-:Y:S02]  /*0150*/  CS2R R6, SRZ ;  /* 0x0000000000067805 */ /* 0x000fe4000001ff00 */
[----:B------:R-:W-:Y:S01]  /*0160*/  IADD3 R17, R11, 0xc, RZ ;  /* 0x0000000c0b117810 */ /* 0x000fe20007ffe0ff */
[----:B-1----:R-:W-:Y:S01]  /*0170*/  IMAD.WIDE R12, R11, 0x4, R2 ;  /* 0x000000040b0c7825 */ /* 0x002fe200078e0202 */
[----:B------:R-:W-:-:S03]  /*0180*/  IADD3 R21, R19, 0xc, RZ ;  /* 0x0000000c13157810 */ /* 0x000fc60007ffe0ff */
[--C-:B------:R-:W-:Y:S01]  /*0190*/  IMAD.WIDE R14, R19, 0x4, R2.reuse ;  /* 0x00000004130e7825 */ /* 0x100fe200078e0202 */
[----:B------:R-:W-:Y:S01]  /*01a0*/  IADD3 R23, R11, 0xd, RZ ;  /* 0x0000000d0b177810 */ /* 0x000fe20007ffe0ff */
[----:B------:R-:W2:Y:S01]  /*01b0*/  @!P0 LDG.E.EL R4, desc[UR4][R12.64] ;  /* 0x000000040c048981 */ /* 0x000ea2000c2e1900 */
[----:B------:R-:W-:Y:S01]  /*01c0*/  IADD3 R25, R19, 0xd, RZ ;  /* 0x0000000d13197810 */ /* 0x000fe20007ffe0ff */
[--C-:B------:R-:W-:Y:S02]  /*01d0*/  IMAD.WIDE R16, R17, 0x4, R2.reuse ;  /* 0x0000000411107825 */ /* 0x100fe400078e0202 */
[----:B------:R1:W2:Y:S02]  /*01e0*/  @!P0 LDG.E.EL R9, desc[UR4][R12.64+0x4] ;  /* 0x000004040c098981 */ /* 0x0002a4000c2e1900 */
[----:B------:R-:W-:Y:S02]  /*01f0*/  IMAD.WIDE R10, R21, 0x4, R2 ;  /* 0x00000004150a7825 */ /* 0x000fe400078e0202 */
[----:B------:R-:W3:Y:S01]  /*0200*/  @!P0 LDG.E.EL R6, desc[UR4][R14.64] ;  /* 0x000000040e068981 */ /* 0x000ee2000c2e1900 */
[----:B------:R-:W-:-:S03]  /*0210*/  CS2R R20, SRZ ;  /* 0x0000000000147805 */ /* 0x000fc6000001ff00 */
[----:B------:R-:W3:Y:S01]  /*0220*/  @!P0 LDG.E.EL R7, desc[UR4][R14.64+0x4] ;  /* 0x000004040e078981 */ /* 0x000ee2000c2e1900 */
[----:B------:R-:W-:-:S03]  /*0230*/  IMAD.WIDE R18, R23, 0x4, R2 ;  /* 0x0000000417127825 */ /* 0x000fc600078e0202 */
[----:B------:R-:W4:Y:S01]  /*0240*/  @!P0 LDG.E.EL R5, desc[UR4][R16.64] ;  /* 0x0000000410058981 */ /* 0x000f22000c2e1900 */
[----:B-1----:R-:W-:Y:S02]  /*0250*/  IMAD.WIDE R12, R25, 0x4, R2 ;  /* 0x00000004190c7825 */ /* 0x002fe400078e0202 */
[----:B------:R-:W1:Y:S01]  /*0260*/  LDC.64 R2, c[0x0][0x218] ;  /* 0x00008600ff027b82 */ /* 0x000e620000000a00 */
[----:B------:R-:W5:Y:S04]  /*0270*/  @!P0 LDG.E.EL R8, desc[UR4][R10.64] ;  /* 0x000000040a088981 */ /* 0x000f68000c2e1900 */
[----:B------:R-:W5:Y:S04]  /*0280*/  @!P0 LDG.E.EL R20, desc[UR4][R18.64] ;  /* 0x0000000412148981 */ /* 0x000f68000c2e1900 */
[----:B------:R-:W5:Y:S01]  /*0290*/  @!P0 LDG.E.EL R21, desc[UR4][R12.64] ;  /* 0x000000040c158981 */ /* 0x000f62000c2e1900 */
[----:B-1----:R-:W-:-:S04]  /*02a0*/  IMAD.WIDE R2, R0, 0x4, R2 ;  /* 0x0000000400027825 */ /* 0x002fc800078e0202 */
[----:B--2---:R-:W-:Y:S01]  /*02b0*/  FADD R4, R9, R4 ;  /* 0x0000000409047221 */ /* 0x004fe20000000000 */
[----:B---3--:R-:W-:-:S03]  /*02c0*/  FADD R7, R7, R6 ;  /* 0x0000000607077221 */ /* 0x008fc60000000000 */
[----:B----4-:R-:W-:Y:S01]  /*02d0*/  FADD R5, R4, R5 ;  /* 0x0000000504057221 */ /* 0x010fe20000000000 */
[----:B-----5:R-:W-:-:S03]  /*02e0*/  FADD R8, R7, R8 ;  /* 0x0000000807087221 */ /* 0x020fc60000000000 */
[----:B------:R-:W-:Y:S01]  /*02f0*/  FADD R5, R5, R20 ;  /* 0x0000001405057221 */ /* 0x000fe20000000000 */
[----:B------:R-:W-:Y:S01]  /*0300*/  FADD R8, R8, R21 ;  /* 0x0000001508087221 */ /* 0x000fe20000000000 */
[----:B------:R-:W-:Y:S06]  /*0310*/  @P0 EXIT ;  /* 0x000000000000094d */ /* 0x000fec0003800000 */
[----:B------:R-:W-:Y:S01]  /*0320*/  FMUL R4, R5, 0.25 ;  /* 0x3e80000005047820 */ /* 0x000fe20000400000 */
[----:B------:R-:W-:-:S05]  /*0330*/  FMUL R5, R8, 0.25 ;  /* 0x3e80000008057820 */ /* 0x000fca0000400000 */
[----:B------:R-:W-:Y:S01]  /*0340*/  STG.E.64 desc[UR4][R2.64], R4 ;  /* 0x0000000402007986 */ /* 0x000fe2000c101b04 */
[----:B------:R-:W-:Y:S05]  /*0350*/  EXIT ;  /* 0x000000000000794d */ /* 0x000fea0003800000 */
.L_x_0:
[----:B------:R-:W-:-:S00]  /*0360*/  BRA `(.L_x_0) ;  /* 0xfffffffc00fc7947 */ /* 0x000fc0000383ffff */
[----:B------:R-:W-:-:S00]  /*0370*/  NOP ;  /* 0x0000000000007918 */ /* 0x000fc00000000000 */
        /* <DEDUP_REMOVED lines=8> */
.L_x_1:


//--------------------- .nv.constant0.triton_poi_fused_avg_pool2d_6 --------------------------
	.section	.nv.constant0.triton_poi_fused_avg_pool2d_6,"a",@progbits
	.sectionflags	@""
	.align	4
.nv.constant0.triton_poi_fused_avg_pool2d_6:
	.zero		548
